//
// Generated by NVIDIA NVVM Compiler
//
// Compiler Build ID: CL-36424714
// Cuda compilation tools, release 13.0, V13.0.88
// Based on NVVM 20.0.0
//

.version 9.0
.target sm_100
.address_size 64

	// .globl	_Z14sigmoid_kernelPfPKfi

.visible .entry _Z14sigmoid_kernelPfPKfi(
	.param .u64 .ptr .align 1 _Z14sigmoid_kernelPfPKfi_param_0,
	.param .u64 .ptr .align 1 _Z14sigmoid_kernelPfPKfi_param_1,
	.param .u32 _Z14sigmoid_kernelPfPKfi_param_2
)
{
	.reg .pred 	%p<3>;
	.reg .b32 	%r<10>;
	.reg .b32 	%f<29>;
	.reg .b64 	%rd<11>;

	ld.param.u64 	%rd3, [_Z14sigmoid_kernelPfPKfi_param_0];
	ld.param.u64 	%rd2, [_Z14sigmoid_kernelPfPKfi_param_1];
	ld.param.u32 	%r2, [_Z14sigmoid_kernelPfPKfi_param_2];
	cvta.to.global.u64 	%rd1, %rd3;
	mov.u32 	%r3, %ctaid.x;
	mov.u32 	%r4, %ntid.x;
	mov.u32 	%r5, %tid.x;
	mad.lo.s32 	%r1, %r3, %r4, %r5;
	setp.ge.s32 	%p1, %r1, %r2;
	@%p1 bra 	$L__BB0_4;
	cvta.to.global.u64 	%rd4, %rd2;
	mul.wide.s32 	%rd5, %r1, 4;
	add.s64 	%rd6, %rd4, %rd5;
	ld.global.f32 	%f1, [%rd6];
	setp.ltu.f32 	%p2, %f1, 0f00000000;
	@%p2 bra 	$L__BB0_3;
	fma.rn.f32 	%f2, %f1, 0fBBBB989D, 0f3F000000;
	cvt.sat.f32.f32 	%f3, %f2;
	mov.f32 	%f4, 0f4B400001;
	mov.f32 	%f5, 0f437C0000;
	fma.rm.f32 	%f6, %f3, %f5, %f4;
	add.f32 	%f7, %f6, 0fCB40007F;
	neg.f32 	%f8, %f7;
	fma.rn.f32 	%f9, %f1, 0fBFB8AA3B, %f8;
	fma.rn.f32 	%f10, %f1, 0fB2A57060, %f9;
	mov.b32 	%r6, %f6;
	shl.b32 	%r7, %r6, 23;
	mov.b32 	%f11, %r7;
	ex2.approx.ftz.f32 	%f12, %f10;
	fma.rn.f32 	%f13, %f12, %f11, 0f3F800000;
	rcp.rn.f32 	%f14, %f13;
	add.s64 	%rd8, %rd1, %rd5;
	st.global.f32 	[%rd8], %f14;
	bra.uni 	$L__BB0_4;
$L__BB0_3:
	fma.rn.f32 	%f15, %f1, 0f3BBB989D, 0f3F000000;
	cvt.sat.f32.f32 	%f16, %f15;
	mov.f32 	%f17, 0f4B400001;
	mov.f32 	%f18, 0f437C0000;
	fma.rm.f32 	%f19, %f16, %f18, %f17;
	add.f32 	%f20, %f19, 0fCB40007F;
	neg.f32 	%f21, %f20;
	fma.rn.f32 	%f22, %f1, 0f3FB8AA3B, %f21;
	fma.rn.f32 	%f23, %f1, 0f32A57060, %f22;
	mov.b32 	%r8, %f19;
	shl.b32 	%r9, %r8, 23;
	mov.b32 	%f24, %r9;
	ex2.approx.ftz.f32 	%f25, %f23;
	mul.f32 	%f26, %f25, %f24;
	add.f32 	%f27, %f26, 0f3F800000;
	div.rn.f32 	%f28, %f26, %f27;
	add.s64 	%rd10, %rd1, %rd5;
	st.global.f32 	[%rd10], %f28;
$L__BB0_4:
	ret;

}


// ===== COMPILED SASS (sm_100) =====

	.target	sm_100

	.elftype	@"ET_EXEC"


//--------------------- .note.nv.tkinfo           --------------------------
	.section	.note.nv.tkinfo,"",@"SHT_NOTE"
	.sectionflags	@"SHF_NOTE_NV_TKINFO"
	.tkinfo
        /*0018*/ 	.word	0x00000002
        /*0030*/ 	.string	""
        /*0030*/ 	.string	"ptxas"
        /*0030*/ 	.string	"Cuda compilation tools, release 13.0, V13.0.88"
        /*0030*/ 	.string	"Build cuda_13.0.r13.0/compiler.36424714_0"
        /*0030*/ 	.string	"-arch sm_100 -m 64 "



//--------------------- .note.nv.cuinfo           --------------------------
	.section	.note.nv.cuinfo,"",@"SHT_NOTE"
	.sectionflags	@"SHF_NOTE_NV_CUINFO"
        /*0018*/ 	.short	0x0002
        /*001a*/ 	.short	0x0064
        /*001c*/ 	.short	0x0082
	.zero		2


//--------------------- .nv.info                  --------------------------
	.section	.nv.info,"",@"SHT_CUDA_INFO"
	.align	4


	//----- nvinfo : EIATTR_REGCOUNT
	.align		4
        /*0000*/ 	.byte	0x04, 0x2f
        /*0002*/ 	.short	(.L_1 - .L_0)
	.align		4
.L_0:
        /*0004*/ 	.word	index@(_Z14sigmoid_kernelPfPKfi)
        /*0008*/ 	.word	0x00000010


	//----- nvinfo : EIATTR_FRAME_SIZE
	.align		4
.L_1:
        /*000c*/ 	.byte	0x04, 0x11
        /*000e*/ 	.short	(.L_3 - .L_2)
	.align		4
.L_2:
        /*0010*/ 	.word	index@($__internal_1_$__cuda_sm3x_div_rn_noftz_f32_slowpath)
        /*0014*/ 	.word	0x00000000


	//----- nvinfo : EIATTR_FRAME_SIZE
	.align		4
.L_3:
        /*0018*/ 	.byte	0x04, 0x11
        /*001a*/ 	.short	(.L_5 - .L_4)
	.align		4
.L_4:
        /*001c*/ 	.word	index@($__internal_0_$__cuda_sm20_rcp_rn_f32_slowpath)
        /*0020*/ 	.word	0x00000000


	//----- nvinfo : EIATTR_FRAME_SIZE
	.align		4
.L_5:
        /*0024*/ 	.byte	0x04, 0x11
        /*0026*/ 	.short	(.L_7 - .L_6)
	.align		4
.L_6:
        /*0028*/ 	.word	index@(_Z14sigmoid_kernelPfPKfi)
        /*002c*/ 	.word	0x00000000


	//----- nvinfo : EIATTR_MIN_STACK_SIZE
	.align		4
.L_7:
        /*0030*/ 	.byte	0x04, 0x12
        /*0032*/ 	.short	(.L_9 - .L_8)
	.align		4
.L_8:
        /*0034*/ 	.word	index@(_Z14sigmoid_kernelPfPKfi)
        /*0038*/ 	.word	0x00000000
.L_9:


//--------------------- .nv.compat                --------------------------
	.section	.nv.compat,"",@"SHT_CUDA_COMPAT_INFO"
	.align	4
        /*0000*/ 	.byte	0x02, 0x09, 0x00, 0x00, 0x02, 0x02, 0x01, 0x00, 0x02, 0x05, 0x05, 0x00, 0x03, 0x07, 0x01, 0x01
        /*0010*/ 	.byte	0x02, 0x03, 0x00, 0x00, 0x02, 0x06, 0x01, 0x00, 0x04, 0x0b, 0x08, 0x00, 0x01, 0x00, 0x00, 0x00
        /*0020*/ 	.byte	0x00, 0x00, 0x00, 0x00


//--------------------- .nv.info._Z14sigmoid_kernelPfPKfi --------------------------
	.section	.nv.info._Z14sigmoid_kernelPfPKfi,"",@"SHT_CUDA_INFO"
	.sectionflags	@""
	.align	4


	//----- nvinfo : EIATTR_CUDA_API_VERSION
	.align		4
        /*0000*/ 	.byte	0x04, 0x37
        /*0002*/ 	.short	(.L_11 - .L_10)
.L_10:
        /*0004*/ 	.word	0x00000082


	//----- nvinfo : EIATTR_KPARAM_INFO
	.align		4
.L_11:
        /*0008*/ 	.byte	0x04, 0x17
        /*000a*/ 	.short	(.L_13 - .L_12)
.L_12:
        /*000c*/ 	.word	0x00000000
        /*0010*/ 	.short	0x0002
        /*0012*/ 	.short	0x0010
        /*0014*/ 	.byte	0x00, 0xf0, 0x11, 0x00


	//----- nvinfo : EIATTR_KPARAM_INFO
	.align		4
.L_13:
        /*0018*/ 	.byte	0x04, 0x17
        /*001a*/ 	.short	(.L_15 - .L_14)
.L_14:
        /*001c*/ 	.word	0x00000000
        /*0020*/ 	.short	0x0001
        /*0022*/ 	.short	0x0008
        /*0024*/ 	.byte	0x00, 0xf5, 0x21, 0x00


	//----- nvinfo : EIATTR_KPARAM_INFO
	.align		4
.L_15:
        /*0028*/ 	.byte	0x04, 0x17
        /*002a*/ 	.short	(.L_17 - .L_16)
.L_16:
        /*002c*/ 	.word	0x00000000
        /*0030*/ 	.short	0x0000
        /*0032*/ 	.short	0x0000
        /*0034*/ 	.byte	0x00, 0xf5, 0x21, 0x00


	//----- nvinfo : EIATTR_SPARSE_MMA_MASK
	.align		4
.L_17:
        /*0038*/ 	.byte	0x03, 0x50
        /*003a*/ 	.short	0x0000


	//----- nvinfo : EIATTR_MAXREG_COUNT
	.align		4
        /*003c*/ 	.byte	0x03, 0x1b
        /*003e*/ 	.short	0x00ff


	//----- nvinfo : EIATTR_MERCURY_ISA_VERSION
	.align		4
        /*0040*/ 	.byte	0x03, 0x5f
        /*0042*/ 	.short	0x0101


	//----- nvinfo : EIATTR_VRC_CTA_INIT_COUNT
	.align		4
        /*0044*/ 	.byte	0x02, 0x4a
	.zero		1
	.zero		1


	//----- nvinfo : EIATTR_EXIT_INSTR_OFFSETS
	.align		4
        /*0048*/ 	.byte	0x04, 0x1c
        /*004a*/ 	.short	(.L_19 - .L_18)


	//   ....[0]....
.L_18:
        /*004c*/ 	.word	0x00000070


	//   ....[1]....
        /*0050*/ 	.word	0x00000290


	//   ....[2]....
        /*0054*/ 	.word	0x00000450


	//----- nvinfo : EIATTR_CRS_STACK_SIZE
	.align		4
.L_19:
        /*0058*/ 	.byte	0x04, 0x1e
        /*005a*/ 	.short	(.L_21 - .L_20)
.L_20:
        /*005c*/ 	.word	0x00000000


	//----- nvinfo : EIATTR_CBANK_PARAM_SIZE
	.align		4
.L_21:
        /*0060*/ 	.byte	0x03, 0x19
        /*0062*/ 	.short	0x0014


	//----- nvinfo : EIATTR_PARAM_CBANK
	.align		4
        /*0064*/ 	.byte	0x04, 0x0a
        /*0066*/ 	.short	(.L_23 - .L_22)
	.align		4
.L_22:
        /*0068*/ 	.word	index@(.nv.constant0._Z14sigmoid_kernelPfPKfi)
        /*006c*/ 	.short	0x0380
        /*006e*/ 	.short	0x0014


	//----- nvinfo : EIATTR_SW_WAR
	.align		4
.L_23:
        /*0070*/ 	.byte	0x04, 0x36
        /*0072*/ 	.short	(.L_25 - .L_24)
.L_24:
        /*0074*/ 	.word	0x00000008
.L_25:


//--------------------- .nv.callgraph             --------------------------
	.section	.nv.callgraph,"",@"SHT_CUDA_CALLGRAPH"
	.align	4
	.sectionentsize	8
	.align		4
        /*0000*/ 	.word	0x00000000
	.align		4
        /*0004*/ 	.word	0xffffffff
	.align		4
        /*0008*/ 	.word	0x00000000
	.align		4
        /*000c*/ 	.word	0xfffffffe
	.align		4
        /*0010*/ 	.word	0x00000000
	.align		4
        /*0014*/ 	.word	0xfffffffd
	.align		4
        /*0018*/ 	.word	0x00000000
	.align		4
        /*001c*/ 	.word	0xfffffffc


//--------------------- .text._Z14sigmoid_kernelPfPKfi --------------------------
	.section	.text._Z14sigmoid_kernelPfPKfi,"ax",@progbits
	.align	128
        .global         _Z14sigmoid_kernelPfPKfi
        .type           _Z14sigmoid_kernelPfPKfi,@function
        .size           _Z14sigmoid_kernelPfPKfi,(.L_x_23 - _Z14sigmoid_kernelPfPKfi)
        .other          _Z14sigmoid_kernelPfPKfi,@"STO_CUDA_ENTRY STV_DEFAULT"
_Z14sigmoid_kernelPfPKfi:
.text._Z14sigmoid_kernelPfPKfi:
[----:B------:R-:W-:Y:S01]  /*0000*/  LDC R1, c[0x0][0x37c] ;  /* 0x0000df00ff017b82 */ /* 0x000fe20000000800 */
[----:B------:R-:W0:Y:S07]  /*0010*/  S2R R3, SR_TID.X ;  /* 0x0000000000037919 */ /* 0x000e2e0000002100 */
[----:B------:R-:W0:Y:S01]  /*0020*/  S2UR UR4, SR_CTAID.X ;  /* 0x00000000000479c3 */ /* 0x000e220000002500 */
[----:B------:R-:W1:Y:S07]  /*0030*/  LDCU UR5, c[0x0][0x390] ;  /* 0x00007200ff0577ac */ /* 0x000e6e0008000800 */
[----:B------:R-:W0:Y:S02]  /*0040*/  LDC R4, c[0x0][0x360] ;  /* 0x0000d800ff047b82 */ /* 0x000e240000000800 */
[----:B0-----:R-:W-:-:S05]  /*0050*/  IMAD R4, R4, UR4, R3 ;  /* 0x0000000404047c24 */ /* 0x001fca000f8e0203 */
[----:B-1----:R-:W-:-:S13]  /*0060*/  ISETP.GE.AND P0, PT, R4, UR5, PT ;  /* 0x0000000504007c0c */ /* 0x002fda000bf06270 */
[----:B------:R-:W-:Y:S05]  /*0070*/  @P0 EXIT ;  /* 0x000000000000094d */ /* 0x000fea0003800000 */
[----:B------:R-:W0:Y:S01]  /*0080*/  LDC.64 R2, c[0x0][0x388] ;  /* 0x0000e200ff027b82 */ /* 0x000e220000000a00 */
[----:B------:R-:W1:Y:S01]  /*0090*/  LDCU.64 UR4, c[0x0][0x358] ;  /* 0x00006b00ff0477ac */ /* 0x000e620008000a00 */
[----:B0-----:R-:W-:-:S06]  /*00a0*/  IMAD.WIDE R2, R4, 0x4, R2 ;  /* 0x0000000404027825 */ /* 0x001fcc00078e0202 */
[----:B-1----:R-:W2:Y:S02]  /*00b0*/  LDG.E R2, desc[UR4][R2.64] ;  /* 0x0000000402027981 */ /* 0x002ea4000c1e1900 */
[----:B--2---:R-:W-:-:S13]  /*00c0*/  FSETP.GE.AND P0, PT, R2, RZ, PT ;  /* 0x000000ff0200720b */ /* 0x004fda0003f06000 */
[----:B------:R-:W-:Y:S05]  /*00d0*/  @!P0 BRA `(.L_x_0) ;  /* 0x0000000000708947 */ /* 0x000fea0003800000 */
[----:B------:R-:W-:Y:S01]  /*00e0*/  IMAD.MOV.U32 R3, RZ, RZ, 0x3bbb989d ;  /* 0x3bbb989dff037424 */ /* 0x000fe200078e00ff */
[----:B------:R-:W-:Y:S01]  /*00f0*/  BSSY.RECONVERGENT B0, `(.L_x_1) ;  /* 0x0000016000007945 */ /* 0x000fe20003800200 */
[----:B------:R-:W-:Y:S02]  /*0100*/  IMAD.MOV.U32 R5, RZ, RZ, 0x437c0000 ;  /* 0x437c0000ff057424 */ /* 0x000fe400078e00ff */
[----:B------:R-:W-:-:S04]  /*0110*/  FFMA.SAT R0, R2, -R3, 0.5 ;  /* 0x3f00000002007423 */ /* 0x000fc80000002803 */
[----:B------:R-:W-:-:S04]  /*0120*/  FFMA.RM R0, R0, R5, 12582913 ;  /* 0x4b40000100007423 */ /* 0x000fc80000004005 */
[C---:B------:R-:W-:Y:S01]  /*0130*/  FADD R3, R0.reuse, -12583039 ;  /* 0xcb40007f00037421 */ /* 0x040fe20000000000 */
[----:B------:R-:W-:-:S03]  /*0140*/  IMAD.SHL.U32 R0, R0, 0x800000, RZ ;  /* 0x0080000000007824 */ /* 0x000fc600078e00ff */
[----:B------:R-:W-:-:S04]  /*0150*/  FFMA R3, R2, -1.4426950216293334961, -R3 ;  /* 0xbfb8aa3b02037823 */ /* 0x000fc80000000803 */
[----:B------:R-:W-:-:S06]  /*0160*/  FFMA R3, R2, -1.925963033500011079e-08, R3 ;  /* 0xb2a5706002037823 */ /* 0x000fcc0000000003 */
[----:B------:R-:W0:Y:S02]  /*0170*/  MUFU.EX2 R3, R3 ;  /* 0x0000000300037308 */ /* 0x000e240000000800 */
[----:B0-----:R-:W-:-:S04]  /*0180*/  FFMA R0, R0, R3, 1 ;  /* 0x3f80000000007423 */ /* 0x001fc80000000003 */
[----:B------:R-:W-:-:S05]  /*0190*/  VIADD R2, R0, 0x1800000 ;  /* 0x0180000000027836 */ /* 0x000fca0000000000 */
[----:B------:R-:W-:-:S04]  /*01a0*/  LOP3.LUT R2, R2, 0x7f800000, RZ, 0xc0, !PT ;  /* 0x7f80000002027812 */ /* 0x000fc800078ec0ff */
[----:B------:R-:W-:-:S13]  /*01b0*/  ISETP.GT.U32.AND P0, PT, R2, 0x1ffffff, PT ;  /* 0x01ffffff0200780c */ /* 0x000fda0003f04070 */
[----:B------:R-:W-:Y:S05]  /*01c0*/  @P0 BRA `(.L_x_2) ;  /* 0x0000000000100947 */ /* 0x000fea0003800000 */
[----:B------:R-:W-:-:S07]  /*01d0*/  MOV R6, 0x1f0 ;  /* 0x000001f000067802 */ /* 0x000fce0000000f00 */
[----:B------:R-:W-:Y:S05]  /*01e0*/  CALL.REL.NOINC `($__internal_0_$__cuda_sm20_rcp_rn_f32_slowpath) ;  /* 0x00000000009c7944 */ /* 0x000fea0003c00000 */
[----:B------:R-:W-:Y:S01]  /*01f0*/  IMAD.MOV.U32 R7, RZ, RZ, R3 ;  /* 0x000000ffff077224 */ /* 0x000fe200078e0003 */
[----:B------:R-:W-:Y:S06]  /*0200*/  BRA `(.L_x_3) ;  /* 0x0000000000107947 */ /* 0x000fec0003800000 */
.L_x_2:
[----:B------:R-:W0:Y:S02]  /*0210*/  MUFU.RCP R7, R0 ;  /* 0x0000000000077308 */ /* 0x000e240000001000 */
[----:B0-----:R-:W-:-:S04]  /*0220*/  FFMA R2, R0, R7, -1 ;  /* 0xbf80000000027423 */ /* 0x001fc80000000007 */
[----:B------:R-:W-:-:S04]  /*0230*/  FADD.FTZ R2, -R2, -RZ ;  /* 0x800000ff02027221 */ /* 0x000fc80000010100 */
[----:B------:R-:W-:-:S07]  /*0240*/  FFMA R7, R7, R2, R7 ;  /* 0x0000000207077223 */ /* 0x000fce0000000007 */
.L_x_3:
[----:B------:R-:W-:Y:S05]  /*0250*/  BSYNC.RECONVERGENT B0 ;  /* 0x0000000000007941 */ /* 0x000fea0003800200 */
.L_x_1:
[----:B------:R-:W0:Y:S02]  /*0260*/  LDC.64 R2, c[0x0][0x380] ;  /* 0x0000e000ff027b82 */ /* 0x000e240000000a00 */
[----:B0-----:R-:W-:-:S05]  /*0270*/  IMAD.WIDE R4, R4, 0x4, R2 ;  /* 0x0000000404047825 */ /* 0x001fca00078e0202 */
[----:B------:R-:W-:Y:S01]  /*0280*/  STG.E desc[UR4][R4.64], R7 ;  /* 0x0000000704007986 */ /* 0x000fe2000c101904 */
[----:B------:R-:W-:Y:S05]  /*0290*/  EXIT ;  /* 0x000000000000794d */ /* 0x000fea0003800000 */
.L_x_0:
[----:B------:R-:W-:Y:S02]  /*02a0*/  HFMA2 R5, -RZ, RZ, 3.7421875, 0 ;  /* 0x437c0000ff057431 */ /* 0x000fe400000001ff */
[----:B------:R-:W-:Y:S01]  /*02b0*/  IMAD.MOV.U32 R3, RZ, RZ, 0x3bbb989d ;  /* 0x3bbb989dff037424 */ /* 0x000fe200078e00ff */
[----:B------:R-:W-:Y:S03]  /*02c0*/  BSSY.RECONVERGENT B0, `(.L_x_4) ;  /* 0x0000015000007945 */ /* 0x000fe60003800200 */
[----:B------:R-:W-:-:S04]  /*02d0*/  FFMA.SAT R0, R2, R3, 0.5 ;  /* 0x3f00000002007423 */ /* 0x000fc80000002003 */
[----:B------:R-:W-:-:S04]  /*02e0*/  FFMA.RM R0, R0, R5, 12582913 ;  /* 0x4b40000100007423 */ /* 0x000fc80000004005 */
[C---:B------:R-:W-:Y:S01]  /*02f0*/  FADD R3, R0.reuse, -12583039 ;  /* 0xcb40007f00037421 */ /* 0x040fe20000000000 */
[----:B------:R-:W-:-:S03]  /*0300*/  IMAD.SHL.U32 R0, R0, 0x800000, RZ ;  /* 0x0080000000007824 */ /* 0x000fc600078e00ff */
[----:B------:R-:W-:-:S04]  /*0310*/  FFMA R3, R2, 1.4426950216293334961, -R3 ;  /* 0x3fb8aa3b02037823 */ /* 0x000fc80000000803 */
[----:B------:R-:W-:-:S06]  /*0320*/  FFMA R3, R2, 1.925963033500011079e-08, R3 ;  /* 0x32a5706002037823 */ /* 0x000fcc0000000003 */
[----:B------:R-:W0:Y:S02]  /*0330*/  MUFU.EX2 R3, R3 ;  /* 0x0000000300037308 */ /* 0x000e240000000800 */
[----:B0-----:R-:W-:-:S04]  /*0340*/  FMUL R0, R0, R3 ;  /* 0x0000000300007220 */ /* 0x001fc80000400000 */
[----:B------:R-:W-:-:S04]  /*0350*/  FADD R3, R0, 1 ;  /* 0x3f80000000037421 */ /* 0x000fc80000000000 */
[----:B------:R-:W0:Y:S08]  /*0360*/  MUFU.RCP R2, R3 ;  /* 0x0000000300027308 */ /* 0x000e300000001000 */
[----:B------:R-:W1:Y:S01]  /*0370*/  FCHK P0, R0, R3 ;  /* 0x0000000300007302 */ /* 0x000e620000000000 */
[----:B0-----:R-:W-:-:S04]  /*0380*/  FFMA R5, -R3, R2, 1 ;  /* 0x3f80000003057423 */ /* 0x001fc80000000102 */
[----:B------:R-:W-:-:S04]  /*0390*/  FFMA R5, R2, R5, R2 ;  /* 0x0000000502057223 */ /* 0x000fc80000000002 */
[----:B------:R-:W-:-:S04]  /*03a0*/  FFMA R2, R0, R5, RZ ;  /* 0x0000000500027223 */ /* 0x000fc800000000ff */
[----:B------:R-:W-:-:S04]  /*03b0*/  FFMA R6, -R3, R2, R0 ;  /* 0x0000000203067223 */ /* 0x000fc80000000100 */
[----:B------:R-:W-:Y:S01]  /*03c0*/  FFMA R5, R5, R6, R2 ;  /* 0x0000000605057223 */ /* 0x000fe20000000002 */
[----:B-1----:R-:W-:Y:S06]  /*03d0*/  @!P0 BRA `(.L_x_5) ;  /* 0x00000000000c8947 */ /* 0x002fec0003800000 */
[----:B------:R-:W-:-:S07]  /*03e0*/  MOV R2, 0x400 ;  /* 0x0000040000027802 */ /* 0x000fce0000000f00 */
[----:B------:R-:W-:Y:S05]  /*03f0*/  CALL.REL.NOINC `($__internal_1_$__cuda_sm3x_div_rn_noftz_f32_slowpath) ;  /* 0x0000000000e87944 */ /* 0x000fea0003c00000 */
[----:B------:R-:W-:-:S07]  /*0400*/  IMAD.MOV.U32 R5, RZ, RZ, R0 ;  /* 0x000000ffff057224 */ /* 0x000fce00078e0000 */
.L_x_5:
[----:B------:R-:W-:Y:S05]  /*0410*/  BSYNC.RECONVERGENT B0 ;  /* 0x0000000000007941 */ /* 0x000fea0003800200 */
.L_x_4:
[----:B------:R-:W0:Y:S02]  /*0420*/  LDC.64 R2, c[0x0][0x380] ;  /* 0x0000e000ff027b82 */ /* 0x000e240000000a00 */
[----:B0-----:R-:W-:-:S05]  /*0430*/  IMAD.WIDE R2, R4, 0x4, R2 ;  /* 0x0000000404027825 */ /* 0x001fca00078e0202 */
[----:B------:R-:W-:Y:S01]  /*0440*/  STG.E desc[UR4][R2.64], R5 ;  /* 0x0000000502007986 */ /* 0x000fe2000c101904 */
[----:B------:R-:W-:Y:S05]  /*0450*/  EXIT ;  /* 0x000000000000794d */ /* 0x000fea0003800000 */
        .weak           $__internal_0_$__cuda_sm20_rcp_rn_f32_slowpath
        .type           $__internal_0_$__cuda_sm20_rcp_rn_f32_slowpath,@function
        .size           $__internal_0_$__cuda_sm20_rcp_rn_f32_slowpath,($__internal_1_$__cuda_sm3x_div_rn_noftz_f32_slowpath - $__internal_0_$__cuda_sm20_rcp_rn_f32_slowpath)
$__internal_0_$__cuda_sm20_rcp_rn_f32_slowpath:
[----:B------:R-:W-:Y:S01]  /*0460*/  IMAD.SHL.U32 R2, R0, 0x2, RZ ;  /* 0x0000000200027824 */ /* 0x000fe200078e00ff */
[----:B------:R-:W-:Y:S04]  /*0470*/  BSSY.RECONVERGENT B1, `(.L_x_6) ;  /* 0x0000030000017945 */ /* 0x000fe80003800200 */
[----:B------:R-:W-:-:S04]  /*0480*/  SHF.R.U32.HI R2, RZ, 0x18, R2 ;  /* 0x00000018ff027819 */ /* 0x000fc80000011602 */
[----:B------:R-:W-:-:S13]  /*0490*/  ISETP.NE.U32.AND P0, PT, R2, RZ, PT ;  /* 0x000000ff0200720c */ /* 0x000fda0003f05070 */
[----:B------:R-:W-:Y:S05]  /*04a0*/  @P0 BRA `(.L_x_7) ;  /* 0x0000000000280947 */ /* 0x000fea0003800000 */
[----:B------:R-:W-:-:S05]  /*04b0*/  IMAD.SHL.U32 R2, R0, 0x2, RZ ;  /* 0x0000000200027824 */ /* 0x000fca00078e00ff */
[----:B------:R-:W-:-:S13]  /*04c0*/  ISETP.NE.AND P0, PT, R2, RZ, PT ;  /* 0x000000ff0200720c */ /* 0x000fda0003f05270 */
[----:B------:R-:W-:Y:S01]  /*04d0*/  @P0 FFMA R5, R0, 1.84467440737095516160e+19, RZ ;  /* 0x5f80000000050823 */ /* 0x000fe200000000ff */
[----:B------:R-:W-:Y:S08]  /*04e0*/  @!P0 MUFU.RCP R3, R0 ;  /* 0x0000000000038308 */ /* 0x000ff00000001000 */
[----:B------:R-:W0:Y:S02]  /*04f0*/  @P0 MUFU.RCP R2, R5 ;  /* 0x0000000500020308 */ /* 0x000e240000001000 */
[----:B0-----:R-:W-:-:S04]  /*0500*/  @P0 FFMA R7, R5, R2, -1 ;  /* 0xbf80000005070423 */ /* 0x001fc80000000002 */
[----:B------:R-:W-:-:S04]  /*0510*/  @P0 FADD.FTZ R7, -R7, -RZ ;  /* 0x800000ff07070221 */ /* 0x000fc80000010100 */
[----:B------:R-:W-:-:S04]  /*0520*/  @P0 FFMA R2, R2, R7, R2 ;  /* 0x0000000702020223 */ /* 0x000fc80000000002 */
[----:B------:R-:W-:Y:S01]  /*0530*/  @P0 FFMA R3, R2, 1.84467440737095516160e+19, RZ ;  /* 0x5f80000002030823 */ /* 0x000fe200000000ff */
[----:B------:R-:W-:Y:S06]  /*0540*/  BRA `(.L_x_8) ;  /* 0x0000000000887947 */ /* 0x000fec0003800000 */
.L_x_7:
[----:B------:R-:W-:-:S05]  /*0550*/  VIADD R3, R2, 0xffffff03 ;  /* 0xffffff0302037836 */ /* 0x000fca0000000000 */
[----:B------:R-:W-:-:S13]  /*0560*/  ISETP.GT.U32.AND P0, PT, R3, 0x1, PT ;  /* 0x000000010300780c */ /* 0x000fda0003f04070 */
[----:B------:R-:W-:Y:S05]  /*0570*/  @P0 BRA `(.L_x_9) ;  /* 0x0000000000780947 */ /* 0x000fea0003800000 */
[----:B------:R-:W-:Y:S02]  /*0580*/  LOP3.LUT R5, R0, 0x7fffff, RZ, 0xc0, !PT ;  /* 0x007fffff00057812 */ /* 0x000fe400078ec0ff */
[----:B------:R-:W-:Y:S02]  /*0590*/  MOV R10, 0x3 ;  /* 0x00000003000a7802 */ /* 0x000fe40000000f00 */
[----:B------:R-:W-:Y:S02]  /*05a0*/  LOP3.LUT R5, R5, 0x3f800000, RZ, 0xfc, !PT ;  /* 0x3f80000005057812 */ /* 0x000fe400078efcff */
[----:B------:R-:W-:Y:S02]  /*05b0*/  SHF.L.U32 R11, R10, R3, RZ ;  /* 0x000000030a0b7219 */ /* 0x000fe400000006ff */
[----:B------:R-:W0:Y:S02]  /*05c0*/  MUFU.RCP R8, R5 ;  /* 0x0000000500087308 */ /* 0x000e240000001000 */
[----:B0-----:R-:W-:-:S04]  /*05d0*/  FFMA R7, R5, R8, -1 ;  /* 0xbf80000005077423 */ /* 0x001fc80000000008 */
[----:B------:R-:W-:-:S04]  /*05e0*/  FADD.FTZ R7, -R7, -RZ ;  /* 0x800000ff07077221 */ /* 0x000fc80000010100 */
[CCC-:B------:R-:W-:Y:S01]  /*05f0*/  FFMA.RM R9, R8.reuse, R7.reuse, R8.reuse ;  /* 0x0000000708097223 */ /* 0x1c0fe20000004008 */
[----:B------:R-:W-:-:S04]  /*0600*/  FFMA.RP R8, R8, R7, R8 ;  /* 0x0000000708087223 */ /* 0x000fc80000008008 */
[C---:B------:R-:W-:Y:S02]  /*0610*/  LOP3.LUT R7, R9.reuse, 0x7fffff, RZ, 0xc0, !PT ;  /* 0x007fffff09077812 */ /* 0x040fe400078ec0ff */
[----:B------:R-:W-:Y:S02]  /*0620*/  FSETP.NEU.FTZ.AND P0, PT, R9, R8, PT ;  /* 0x000000080900720b */ /* 0x000fe40003f1d000 */
[----:B------:R-:W-:Y:S02]  /*0630*/  LOP3.LUT R8, R7, 0x800000, RZ, 0xfc, !PT ;  /* 0x0080000007087812 */ /* 0x000fe400078efcff */
[----:B------:R-:W-:Y:S02]  /*0640*/  SEL R7, RZ, 0xffffffff, !P0 ;  /* 0xffffffffff077807 */ /* 0x000fe40004000000 */
[----:B------:R-:W-:-:S03]  /*0650*/  LOP3.LUT R10, R11, R8, RZ, 0xc0, !PT ;  /* 0x000000080b0a7212 */ /* 0x000fc600078ec0ff */
[----:B------:R-:W-:Y:S01]  /*0660*/  IMAD.MOV R7, RZ, RZ, -R7 ;  /* 0x000000ffff077224 */ /* 0x000fe200078e0a07 */
[----:B------:R-:W-:-:S04]  /*0670*/  SHF.R.U32.HI R10, RZ, R3, R10 ;  /* 0x00000003ff0a7219 */ /* 0x000fc8000001160a */
[----:B------:R-:W-:Y:S02]  /*0680*/  LOP3.LUT P1, RZ, R7, R3, R8, 0xf8, !PT ;  /* 0x0000000307ff7212 */ /* 0x000fe4000782f808 */
[C---:B------:R-:W-:Y:S02]  /*0690*/  LOP3.LUT P0, RZ, R10.reuse, 0x1, RZ, 0xc0, !PT ;  /* 0x000000010aff7812 */ /* 0x040fe4000780c0ff */
[----:B------:R-:W-:-:S04]  /*06a0*/  LOP3.LUT P2, RZ, R10, 0x2, RZ, 0xc0, !PT ;  /* 0x000000020aff7812 */ /* 0x000fc8000784c0ff */
[----:B------:R-:W-:Y:S02]  /*06b0*/  PLOP3.LUT P0, PT, P0, P1, P2, 0xe0, 0x0 ;  /* 0x000000000000781c */ /* 0x000fe40000703c20 */
[----:B------:R-:W-:Y:S02]  /*06c0*/  LOP3.LUT P1, RZ, R0, 0x7fffff, RZ, 0xc0, !PT ;  /* 0x007fffff00ff7812 */ /* 0x000fe4000782c0ff */
[----:B------:R-:W-:-:S05]  /*06d0*/  SEL R3, RZ, 0x1, !P0 ;  /* 0x00000001ff037807 */ /* 0x000fca0004000000 */
[----:B------:R-:W-:-:S05]  /*06e0*/  IMAD.MOV R3, RZ, RZ, -R3 ;  /* 0x000000ffff037224 */ /* 0x000fca00078e0a03 */
[----:B------:R-:W-:Y:S01]  /*06f0*/  ISETP.GE.AND P0, PT, R3, RZ, PT ;  /* 0x000000ff0300720c */ /* 0x000fe20003f06270 */
[----:B------:R-:W-:-:S05]  /*0700*/  VIADD R3, R2, 0xffffff04 ;  /* 0xffffff0402037836 */ /* 0x000fca0000000000 */
[----:B------:R-:W-:-:S07]  /*0710*/  SHF.R.U32.HI R3, RZ, R3, R8 ;  /* 0x00000003ff037219 */ /* 0x000fce0000011608 */
[----:B------:R-:W-:-:S04]  /*0720*/  @!P0 VIADD R3, R3, 0x1 ;  /* 0x0000000103038836 */ /* 0x000fc80000000000 */
[----:B------:R-:W-:-:S05]  /*0730*/  @!P1 IMAD.SHL.U32 R3, R3, 0x2, RZ ;  /* 0x0000000203039824 */ /* 0x000fca00078e00ff */
[----:B------:R-:W-:Y:S01]  /*0740*/  LOP3.LUT R3, R3, 0x80000000, R0, 0xf8, !PT ;  /* 0x8000000003037812 */ /* 0x000fe200078ef800 */
[----:B------:R-:W-:Y:S06]  /*0750*/  BRA `(.L_x_8) ;  /* 0x0000000000047947 */ /* 0x000fec0003800000 */
.L_x_9:
[----:B------:R0:W1:Y:S02]  /*0760*/  MUFU.RCP R3, R0 ;  /* 0x0000000000037308 */ /* 0x0000640000001000 */
.L_x_8:
[----:B------:R-:W-:Y:S05]  /*0770*/  BSYNC.RECONVERGENT B1 ;  /* 0x0000000000017941 */ /* 0x000fea0003800200 */
.L_x_6:
[----:B------:R-:W-:-:S04]  /*0780*/  HFMA2 R7, -RZ, RZ, 0, 0 ;  /* 0x00000000ff077431 */ /* 0x000fc800000001ff */
[----:B01----:R-:W-:Y:S05]  /*0790*/  RET.REL.NODEC R6 `(_Z14sigmoid_kernelPfPKfi) ;  /* 0xfffffff806187950 */ /* 0x003fea0003c3ffff */
        .weak           $__internal_1_$__cuda_sm3x_div_rn_noftz_f32_slowpath
        .type           $__internal_1_$__cuda_sm3x_div_rn_noftz_f32_slowpath,@function
        .size           $__internal_1_$__cuda_sm3x_div_rn_noftz_f32_slowpath,(.L_x_23 - $__internal_1_$__cuda_sm3x_div_rn_noftz_f32_slowpath)
$__internal_1_$__cuda_sm3x_div_rn_noftz_f32_slowpath:
[--C-:B------:R-:W-:Y:S01]  /*07a0*/  SHF.R.U32.HI R6, RZ, 0x17, R3.reuse ;  /* 0x00000017ff067819 */ /* 0x100fe20000011603 */
[----:B------:R-:W-:Y:S01]  /*07b0*/  BSSY.RECONVERGENT B1, `(.L_x_10) ;  /* 0x0000064000017945 */ /* 0x000fe20003800200 */
[--C-:B------:R-:W-:Y:S01]  /*07c0*/  SHF.R.U32.HI R5, RZ, 0x17, R0.reuse ;  /* 0x00000017ff057819 */ /* 0x100fe20000011600 */
[----:B------:R-:W-:Y:S01]  /*07d0*/  IMAD.MOV.U32 R7, RZ, RZ, R0 ;  /* 0x000000ffff077224 */ /* 0x000fe200078e0000 */
[----:B------:R-:W-:Y:S01]  /*07e0*/  LOP3.LUT R6, R6, 0xff, RZ, 0xc0, !PT ;  /* 0x000000ff06067812 */ /* 0x000fe200078ec0ff */
[----:B------:R-:W-:Y:S01]  /*07f0*/  IMAD.MOV.U32 R8, RZ, RZ, R3 ;  /* 0x000000ffff087224 */ /* 0x000fe200078e0003 */
[----:B------:R-:W-:-:S03]  /*0800*/  LOP3.LUT R5, R5, 0xff, RZ, 0xc0, !PT ;  /* 0x000000ff05057812 */ /* 0x000fc600078ec0ff */
[----:B------:R-:W-:Y:S02]  /*0810*/  VIADD R11, R6, 0xffffffff ;  /* 0xffffffff060b7836 */ /* 0x000fe40000000000 */
[----:B------:R-:W-:-:S03]  /*0820*/  VIADD R10, R5, 0xffffffff ;  /* 0xffffffff050a7836 */ /* 0x000fc60000000000 */
[----:B------:R-:W-:-:S04]  /*0830*/  ISETP.GT.U32.AND P0, PT, R11, 0xfd, PT ;  /* 0x000000fd0b00780c */ /* 0x000fc80003f04070 */
[----:B------:R-:W-:-:S13]  /*0840*/  ISETP.GT.U32.OR P0, PT, R10, 0xfd, P0 ;  /* 0x000000fd0a00780c */ /* 0x000fda0000704470 */
[----:B------:R-:W-:Y:S01]  /*0850*/  @!P0 MOV R9, RZ ;  /* 0x000000ff00098202 */ /* 0x000fe20000000f00 */
[----:B------:R-:W-:Y:S06]  /*0860*/  @!P0 BRA `(.L_x_11) ;  /* 0x00000000005c8947 */ /* 0x000fec0003800000 */
[----:B------:R-:W-:Y:S02]  /*0870*/  FSETP.GTU.FTZ.AND P0, PT, |R0|, +INF , PT ;  /* 0x7f8000000000780b */ /* 0x000fe40003f1c200 */
[----:B------:R-:W-:-:S04]  /*0880*/  FSETP.GTU.FTZ.AND P1, PT, |R3|, +INF , PT ;  /* 0x7f8000000300780b */ /* 0x000fc80003f3c200 */
[----:B------:R-:W-:-:S13]  /*0890*/  PLOP3.LUT P0, PT, P0, P1, PT, 0xf8, 0x8f ;  /* 0x00000000008f781c */ /* 0x000fda0000703f70 */
[----:B------:R-:W-:Y:S05]  /*08a0*/  @P0 BRA `(.L_x_12) ;  /* 0x00000004004c0947 */ /* 0x000fea0003800000 */
[----:B------:R-:W-:-:S13]  /*08b0*/  LOP3.LUT P0, RZ, R8, 0x7fffffff, R7, 0xc8, !PT ;  /* 0x7fffffff08ff7812 */ /* 0x000fda000780c807 */
[----:B------:R-:W-:Y:S05]  /*08c0*/  @!P0 BRA `(.L_x_13) ;  /* 0x00000004003c8947 */ /* 0x000fea0003800000 */
[C---:B------:R-:W-:Y:S02]  /*08d0*/  FSETP.NEU.FTZ.AND P2, PT, |R0|.reuse, +INF , PT ;  /* 0x7f8000000000780b */ /* 0x040fe40003f5d200 */
[----:B------:R-:W-:Y:S02]  /*08e0*/  FSETP.NEU.FTZ.AND P1, PT, |R3|, +INF , PT ;  /* 0x7f8000000300780b */ /* 0x000fe40003f3d200 */
[----:B------:R-:W-:-:S11]  /*08f0*/  FSETP.NEU.FTZ.AND P0, PT, |R0|, +INF , PT ;  /* 0x7f8000000000780b */ /* 0x000fd60003f1d200 */
[----:B------:R-:W-:Y:S05]  /*0900*/  @!P1 BRA !P2, `(.L_x_13) ;  /* 0x00000004002c9947 */ /* 0x000fea0005000000 */
[----:B------:R-:W-:-:S04]  /*0910*/  LOP3.LUT P2, RZ, R7, 0x7fffffff, RZ, 0xc0, !PT ;  /* 0x7fffffff07ff7812 */ /* 0x000fc8000784c0ff */
[----:B------:R-:W-:-:S13]  /*0920*/  PLOP3.LUT P1, PT, P1, P2, PT, 0x2f, 0xf2 ;  /* 0x0000000000f2781c */ /* 0x000fda0000f24577 */
[----:B------:R-:W-:Y:S05]  /*0930*/  @P1 BRA `(.L_x_14) ;  /* 0x0000000400181947 */ /* 0x000fea0003800000 */
[----:B------:R-:W-:-:S04]  /*0940*/  LOP3.LUT P1, RZ, R8, 0x7fffffff, RZ, 0xc0, !PT ;  /* 0x7fffffff08ff7812 */ /* 0x000fc8000782c0ff */
[----:B------:R-:W-:-:S13]  /*0950*/  PLOP3.LUT P0, PT, P0, P1, PT, 0x2f, 0xf2 ;  /* 0x0000000000f2781c */ /* 0x000fda0000702577 */
[----:B------:R-:W-:Y:S05]  /*0960*/  @P0 BRA `(.L_x_15) ;  /* 0x0000000400000947 */ /* 0x000fea0003800000 */
[----:B------:R-:W-:Y:S02]  /*0970*/  ISETP.GE.AND P0, PT, R10, RZ, PT ;  /* 0x000000ff0a00720c */ /* 0x000fe40003f06270 */
[----:B------:R-:W-:-:S11]  /*0980*/  ISETP.GE.AND P1, PT, R11, RZ, PT ;  /* 0x000000ff0b00720c */ /* 0x000fd60003f26270 */
[----:B------:R-:W-:Y:S02]  /*0990*/  @P0 IMAD.MOV.U32 R9, RZ, RZ, RZ ;  /* 0x000000ffff090224 */ /* 0x000fe400078e00ff */
[----:B------:R-:W-:Y:S01]  /*09a0*/  @!P0 FFMA R7, R0, 1.84467440737095516160e+19, RZ ;  /* 0x5f80000000078823 */ /* 0x000fe200000000ff */
[----:B------:R-:W-:Y:S02]  /*09b0*/  @!P0 IMAD.MOV.U32 R9, RZ, RZ, -0x40 ;  /* 0xffffffc0ff098424 */ /* 0x000fe400078e00ff */
[----:B------:R-:W-:Y:S02]  /*09c0*/  @!P1 FFMA R8, R3, 1.84467440737095516160e+19, RZ ;  /* 0x5f80000003089823 */ /* 0x000fe400000000ff */
[----:B------:R-:W-:-:S07]  /*09d0*/  @!P1 VIADD R9, R9, 0x40 ;  /* 0x0000004009099836 */ /* 0x000fce0000000000 */
.L_x_11:
[----:B------:R-:W-:Y:S01]  /*09e0*/  LEA R3, R6, 0xc0800000, 0x17 ;  /* 0xc080000006037811 */ /* 0x000fe200078eb8ff */
[----:B------:R-:W-:Y:S01]  /*09f0*/  BSSY.RECONVERGENT B2, `(.L_x_16) ;  /* 0x0000036000027945 */ /* 0x000fe20003800200 */
[----:B------:R-:W-:-:S03]  /*0a00*/  IADD3 R5, PT, PT, R5, -0x7f, RZ ;  /* 0xffffff8105057810 */ /* 0x000fc60007ffe0ff */
[----:B------:R-:W-:Y:S01]  /*0a10*/  IMAD.IADD R3, R8, 0x1, -R3 ;  /* 0x0000000108037824 */ /* 0x000fe200078e0a03 */
[C---:B------:R-:W-:Y:S01]  /*0a20*/  IADD3 R6, PT, PT, R5.reuse, 0x7f, -R6 ;  /* 0x0000007f05067810 */ /* 0x040fe20007ffe806 */
[----:B------:R-:W-:Y:S02]  /*0a30*/  IMAD R0, R5, -0x800000, R7 ;  /* 0xff80000005007824 */ /* 0x000fe400078e0207 */
[----:B------:R-:W0:Y:S01]  /*0a40*/  MUFU.RCP R8, R3 ;  /* 0x0000000300087308 */ /* 0x000e220000001000 */
[----:B------:R-:W-:Y:S01]  /*0a50*/  FADD.FTZ R11, -R3, -RZ ;  /* 0x800000ff030b7221 */ /* 0x000fe20000010100 */
[----:B------:R-:W-:-:S03]  /*0a60*/  IMAD.IADD R6, R6, 0x1, R9 ;  /* 0x0000000106067824 */ /* 0x000fc600078e0209 */
[----:B0-----:R-:W-:-:S04]  /*0a70*/  FFMA R13, R8, R11, 1 ;  /* 0x3f800000080d7423 */ /* 0x001fc8000000000b */
[----:B------:R-:W-:-:S04]  /*0a80*/  FFMA R10, R8, R13, R8 ;  /* 0x0000000d080a7223 */ /* 0x000fc80000000008 */
[----:B------:R-:W-:-:S04]  /*0a90*/  FFMA R7, R0, R10, RZ ;  /* 0x0000000a00077223 */ /* 0x000fc800000000ff */
[----:B------:R-:W-:-:S04]  /*0aa0*/  FFMA R8, R11, R7, R0 ;  /* 0x000000070b087223 */ /* 0x000fc80000000000 */
[----:B------:R-:W-:-:S04]  /*0ab0*/  FFMA R7, R10, R8, R7 ;  /* 0x000000080a077223 */ /* 0x000fc80000000007 */
[----:B------:R-:W-:-:S04]  /*0ac0*/  FFMA R8, R11, R7, R0 ;  /* 0x000000070b087223 */ /* 0x000fc80000000000 */
[----:B------:R-:W-:-:S05]  /*0ad0*/  FFMA R0, R10, R8, R7 ;  /* 0x000000080a007223 */ /* 0x000fca0000000007 */
[----:B------:R-:W-:-:S04]  /*0ae0*/  SHF.R.U32.HI R3, RZ, 0x17, R0 ;  /* 0x00000017ff037819 */ /* 0x000fc80000011600 */
[----:B------:R-:W-:-:S05]  /*0af0*/  LOP3.LUT R3, R3, 0xff, RZ, 0xc0, !PT ;  /* 0x000000ff03037812 */ /* 0x000fca00078ec0ff */
[----:B------:R-:W-:-:S04]  /*0b00*/  IMAD.IADD R9, R3, 0x1, R6 ;  /* 0x0000000103097824 */ /* 0x000fc800078e0206 */
[----:B------:R-:W-:-:S05]  /*0b10*/  VIADD R3, R9, 0xffffffff ;  /* 0xffffffff09037836 */ /* 0x000fca0000000000 */
[----:B------:R-:W-:-:S13]  /*0b20*/  ISETP.GE.U32.AND P0, PT, R3, 0xfe, PT ;  /* 0x000000fe0300780c */ /* 0x000fda0003f06070 */
[----:B------:R-:W-:Y:S05]  /*0b30*/  @!P0 BRA `(.L_x_17) ;  /* 0x0000000000808947 */ /* 0x000fea0003800000 */
[----:B------:R-:W-:-:S13]  /*0b40*/  ISETP.GT.AND P0, PT, R9, 0xfe, PT ;  /* 0x000000fe0900780c */ /* 0x000fda0003f04270 */
[----:B------:R-:W-:Y:S05]  /*0b50*/  @P0 BRA `(.L_x_18) ;  /* 0x00000000006c0947 */ /* 0x000fea0003800000 */
[----:B------:R-:W-:-:S13]  /*0b60*/  ISETP.GE.AND P0, PT, R9, 0x1, PT ;  /* 0x000000010900780c */ /* 0x000fda0003f06270 */
[----:B------:R-:W-:Y:S05]  /*0b70*/  @P0 BRA `(.L_x_19) ;  /* 0x0000000000740947 */ /* 0x000fea0003800000 */
[----:B------:R-:W-:Y:S02]  /*0b80*/  ISETP.GE.AND P0, PT, R9, -0x18, PT ;  /* 0xffffffe80900780c */ /* 0x000fe40003f06270 */
[----:B------:R-:W-:-:S11]  /*0b90*/  LOP3.LUT R0, R0, 0x80000000, RZ, 0xc0, !PT ;  /* 0x8000000000007812 */ /* 0x000fd600078ec0ff */
[----:B------:R-:W-:Y:S05]  /*0ba0*/  @!P0 BRA `(.L_x_19) ;  /* 0x0000000000688947 */ /* 0x000fea0003800000 */
[CCC-:B------:R-:W-:Y:S01]  /*0bb0*/  FFMA.RZ R3, R10.reuse, R8.reuse, R7.reuse ;  /* 0x000000080a037223 */ /* 0x1c0fe2000000c007 */
[CCC-:B------:R-:W-:Y:S01]  /*0bc0*/  FFMA.RM R6, R10.reuse, R8.reuse, R7.reuse ;  /* 0x000000080a067223 */ /* 0x1c0fe20000004007 */
[C---:B------:R-:W-:Y:S02]  /*0bd0*/  ISETP.NE.AND P2, PT, R9.reuse, RZ, PT ;  /* 0x000000ff0900720c */ /* 0x040fe40003f45270 */
[----:B------:R-:W-:Y:S02]  /*0be0*/  ISETP.NE.AND P1, PT, R9, RZ, PT ;  /* 0x000000ff0900720c */ /* 0x000fe40003f25270 */
[----:B------:R-:W-:Y:S01]  /*0bf0*/  LOP3.LUT R5, R3, 0x7fffff, RZ, 0xc0, !PT ;  /* 0x007fffff03057812 */ /* 0x000fe200078ec0ff */
[----:B------:R-:W-:Y:S01]  /*0c00*/  FFMA.RP R3, R10, R8, R7 ;  /* 0x000000080a037223 */ /* 0x000fe20000008007 */
[C---:B------:R-:W-:Y:S01]  /*0c10*/  VIADD R8, R9.reuse, 0x20 ;  /* 0x0000002009087836 */ /* 0x040fe20000000000 */
[----:B------:R-:W-:Y:S02]  /*0c20*/  IADD3 R7, PT, PT, -R9, RZ, RZ ;  /* 0x000000ff09077210 */ /* 0x000fe40007ffe1ff */
[----:B------:R-:W-:-:S02]  /*0c30*/  LOP3.LUT R5, R5, 0x800000, RZ, 0xfc, !PT ;  /* 0x0080000005057812 */ /* 0x000fc400078efcff */
[----:B------:R-:W-:Y:S02]  /*0c40*/  FSETP.NEU.FTZ.AND P0, PT, R3, R6, PT ;  /* 0x000000060300720b */ /* 0x000fe40003f1d000 */
[----:B------:R-:W-:Y:S02]  /*0c50*/  SHF.L.U32 R8, R5, R8, RZ ;  /* 0x0000000805087219 */ /* 0x000fe400000006ff */
[----:B------:R-:W-:Y:S02]  /*0c60*/  SEL R6, R7, RZ, P2 ;  /* 0x000000ff07067207 */ /* 0x000fe40001000000 */
[----:B------:R-:W-:Y:S02]  /*0c70*/  ISETP.NE.AND P1, PT, R8, RZ, P1 ;  /* 0x000000ff0800720c */ /* 0x000fe40000f25270 */
[----:B------:R-:W-:Y:S02]  /*0c80*/  SHF.R.U32.HI R6, RZ, R6, R5 ;  /* 0x00000006ff067219 */ /* 0x000fe40000011605 */
[----:B------:R-:W-:-:S02]  /*0c90*/  PLOP3.LUT P0, PT, P0, P1, PT, 0xf8, 0x8f ;  /* 0x00000000008f781c */ /* 0x000fc40000703f70 */
[----:B------:R-:W-:Y:S02]  /*0ca0*/  SHF.R.U32.HI R8, RZ, 0x1, R6 ;  /* 0x00000001ff087819 */ /* 0x000fe40000011606 */
[----:B------:R-:W-:-:S04]  /*0cb0*/  SEL R3, RZ, 0x1, !P0 ;  /* 0x00000001ff037807 */ /* 0x000fc80004000000 */
[----:B------:R-:W-:-:S04]  /*0cc0*/  LOP3.LUT R3, R3, 0x1, R8, 0xf8, !PT ;  /* 0x0000000103037812 */ /* 0x000fc800078ef808 */
[----:B------:R-:W-:-:S05]  /*0cd0*/  LOP3.LUT R3, R3, R6, RZ, 0xc0, !PT ;  /* 0x0000000603037212 */ /* 0x000fca00078ec0ff */
[----:B------:R-:W-:-:S05]  /*0ce0*/  IMAD.IADD R3, R8, 0x1, R3 ;  /* 0x0000000108037824 */ /* 0x000fca00078e0203 */
[----:B------:R-:W-:Y:S01]  /*0cf0*/  LOP3.LUT R0, R3, R0, RZ, 0xfc, !PT ;  /* 0x0000000003007212 */ /* 0x000fe200078efcff */
[----:B------:R-:W-:Y:S06]  /*0d00*/  BRA `(.L_x_19) ;  /* 0x0000000000107947 */ /* 0x000fec0003800000 */
.L_x_18:
[----:B------:R-:W-:-:S04]  /*0d10*/  LOP3.LUT R0, R0, 0x80000000, RZ, 0xc0, !PT ;  /* 0x8000000000007812 */ /* 0x000fc800078ec0ff */
[----:B------:R-:W-:Y:S01]  /*0d20*/  LOP3.LUT R0, R0, 0x7f800000, RZ, 0xfc, !PT ;  /* 0x7f80000000007812 */ /* 0x000fe200078efcff */
[----:B------:R-:W-:Y:S06]  /*0d30*/  BRA `(.L_x_19) ;  /* 0x0000000000047947 */ /* 0x000fec0003800000 */
.L_x_17:
[----:B------:R-:W-:-:S07]  /*0d40*/  IMAD R0, R6, 0x800000, R0 ;  /* 0x0080000006007824 */ /* 0x000fce00078e0200 */
.L_x_19:
[----:B------:R-:W-:Y:S05]  /*0d50*/  BSYNC.RECONVERGENT B2 ;  /* 0x0000000000027941 */ /* 0x000fea0003800200 */
.L_x_16:
[----:B------:R-:W-:Y:S05]  /*0d60*/  BRA `(.L_x_20) ;  /* 0x0000000000207947 */ /* 0x000fea0003800000 */
.L_x_15:
[----:B------:R-:W-:-:S04]  /*0d70*/  LOP3.LUT R0, R8, 0x80000000, R7, 0x48, !PT ;  /* 0x8000000008007812 */ /* 0x000fc800078e4807 */
[----:B------:R-:W-:Y:S01]  /*0d80*/  LOP3.LUT R0, R0, 0x7f800000, RZ, 0xfc, !PT ;  /* 0x7f80000000007812 */ /* 0x000fe200078efcff */
[----:B------:R-:W-:Y:S06]  /*0d90*/  BRA `(.L_x_20) ;  /* 0x0000000000147947 */ /* 0x000fec0003800000 */
.L_x_14:
[----:B------:R-:W-:Y:S01]  /*0da0*/  LOP3.LUT R0, R8, 0x80000000, R7, 0x48, !PT ;  /* 0x8000000008007812 */ /* 0x000fe200078e4807 */
[----:B------:R-:W-:Y:S06]  /*0db0*/  BRA `(.L_x_20) ;  /* 0x00000000000c7947 */ /* 0x000fec0003800000 */
.L_x_13:
[----:B------:R-:W0:Y:S01]  /*0dc0*/  MUFU.RSQ R0, -QNAN ;  /* 0xffc0000000007908 */ /* 0x000e220000001400 */
[----:B------:R-:W-:Y:S05]  /*0dd0*/  BRA `(.L_x_20) ;  /* 0x0000000000047947 */ /* 0x000fea0003800000 */
.L_x_12:
[----:B------:R-:W-:-:S07]  /*0de0*/  FADD.FTZ R0, R0, R3 ;  /* 0x0000000300007221 */ /* 0x000fce0000010000 */
.L_x_20:
[----:B------:R-:W-:Y:S05]  /*0df0*/  BSYNC.RECONVERGENT B1 ;  /* 0x0000000000017941 */ /* 0x000fea0003800200 */
.L_x_10:
[----:B------:R-:W-:-:S04]  /*0e00*/  IMAD.MOV.U32 R3, RZ, RZ, 0x0 ;  /* 0x00000000ff037424 */ /* 0x000fc800078e00ff */
[----:B0-----:R-:W-:Y:S05]  /*0e10*/  RET.REL.NODEC R2 `(_Z14sigmoid_kernelPfPKfi) ;  /* 0xfffffff002787950 */ /* 0x001fea0003c3ffff */
.L_x_21:
[----:B------:R-:W-:-:S00]  /*0e20*/  BRA `(.L_x_21) ;  /* 0xfffffffc00fc7947 */ /* 0x000fc0000383ffff */
[----:B------:R-:W-:-:S00]  /*0e30*/  NOP ;  /* 0x0000000000007918 */ /* 0x000fc00000000000 */
        /* <DEDUP_REMOVED lines=12> */
.L_x_23:


//--------------------- .nv.shared.reserved.0     --------------------------
	.section	.nv.shared.reserved.0,"aw",@nobits
	.weak		__nv_reservedSMEM_offset_0_alias
	.size		__nv_reservedSMEM_offset_0_alias, 0, 64
	.other		__nv_reservedSMEM_offset_0_alias,@"STO_CUDA_RESERVED_SHARED STV_DEFAULT"
__nv_reservedSMEM_offset_0_alias:
	.zero		0
	.zero		64


//--------------------- .nv.constant0._Z14sigmoid_kernelPfPKfi --------------------------
	.section	.nv.constant0._Z14sigmoid_kernelPfPKfi,"a",@progbits
	.sectionflags	@""
	.align	4
.nv.constant0._Z14sigmoid_kernelPfPKfi:
	.zero		916


//--------------------- SYMBOLS --------------------------

	.type		.nv.reservedSmem.offset0,@object
	.size		.nv.reservedSmem.offset0,0x4
